//
// Generated by NVIDIA NVVM Compiler
//
// Compiler Build ID: CL-36424714
// Cuda compilation tools, release 13.0, V13.0.88
// Based on NVVM 20.0.0
//

.version 9.0
.target sm_100
.address_size 64

	// .globl	_Z9histogramPfPii

.visible .entry _Z9histogramPfPii(
	.param .u64 .ptr .align 1 _Z9histogramPfPii_param_0,
	.param .u64 .ptr .align 1 _Z9histogramPfPii_param_1,
	.param .u32 _Z9histogramPfPii_param_2
)
{
	.reg .pred 	%p<2>;
	.reg .b32 	%r<8>;
	.reg .b32 	%f<3>;
	.reg .b64 	%rd<9>;

	ld.param.u64 	%rd1, [_Z9histogramPfPii_param_0];
	ld.param.u64 	%rd2, [_Z9histogramPfPii_param_1];
	ld.param.u32 	%r2, [_Z9histogramPfPii_param_2];
	mov.u32 	%r3, %ctaid.x;
	mov.u32 	%r4, %ntid.x;
	mov.u32 	%r5, %tid.x;
	mad.lo.s32 	%r1, %r3, %r4, %r5;
	setp.ge.s32 	%p1, %r1, %r2;
	@%p1 bra 	$L__BB0_2;
	cvta.to.global.u64 	%rd3, %rd1;
	cvta.to.global.u64 	%rd4, %rd2;
	mul.wide.s32 	%rd5, %r1, 4;
	add.s64 	%rd6, %rd3, %rd5;
	ld.global.f32 	%f1, [%rd6];
	mul.f32 	%f2, %f1, 0f43800000;
	cvt.rzi.s32.f32 	%r6, %f2;
	mul.wide.s32 	%rd7, %r6, 4;
	add.s64 	%rd8, %rd4, %rd7;
	atom.global.add.u32 	%r7, [%rd8], 1;
$L__BB0_2:
	ret;

}


// ===== COMPILED SASS (sm_100) =====

	.target	sm_100

	.elftype	@"ET_EXEC"


//--------------------- .note.nv.tkinfo           --------------------------
	.section	.note.nv.tkinfo,"",@"SHT_NOTE"
	.sectionflags	@"SHF_NOTE_NV_TKINFO"
	.tkinfo
        /*0018*/ 	.word	0x00000002
        /*0030*/ 	.string	""
        /*0030*/ 	.string	"ptxas"
        /*0030*/ 	.string	"Cuda compilation tools, release 13.0, V13.0.88"
        /*0030*/ 	.string	"Build cuda_13.0.r13.0/compiler.36424714_0"
        /*0030*/ 	.string	"-arch sm_100 -m 64 "



//--------------------- .note.nv.cuinfo           --------------------------
	.section	.note.nv.cuinfo,"",@"SHT_NOTE"
	.sectionflags	@"SHF_NOTE_NV_CUINFO"
        /*0018*/ 	.short	0x0002
        /*001a*/ 	.short	0x0064
        /*001c*/ 	.short	0x0082
	.zero		2


//--------------------- .nv.info                  --------------------------
	.section	.nv.info,"",@"SHT_CUDA_INFO"
	.align	4


	//----- nvinfo : EIATTR_REGCOUNT
	.align		4
        /*0000*/ 	.byte	0x04, 0x2f
        /*0002*/ 	.short	(.L_1 - .L_0)
	.align		4
.L_0:
        /*0004*/ 	.word	index@(_Z9histogramPfPii)
        /*0008*/ 	.word	0x0000000c


	//----- nvinfo : EIATTR_FRAME_SIZE
	.align		4
.L_1:
        /*000c*/ 	.byte	0x04, 0x11
        /*000e*/ 	.short	(.L_3 - .L_2)
	.align		4
.L_2:
        /*0010*/ 	.word	index@(_Z9histogramPfPii)
        /*0014*/ 	.word	0x00000000


	//----- nvinfo : EIATTR_MIN_STACK_SIZE
	.align		4
.L_3:
        /*0018*/ 	.byte	0x04, 0x12
        /*001a*/ 	.short	(.L_5 - .L_4)
	.align		4
.L_4:
        /*001c*/ 	.word	index@(_Z9histogramPfPii)
        /*0020*/ 	.word	0x00000000
.L_5:


//--------------------- .nv.compat                --------------------------
	.section	.nv.compat,"",@"SHT_CUDA_COMPAT_INFO"
	.align	4
        /*0000*/ 	.byte	0x02, 0x09, 0x00, 0x00, 0x02, 0x02, 0x01, 0x00, 0x02, 0x05, 0x05, 0x00, 0x03, 0x07, 0x01, 0x01
        /*0010*/ 	.byte	0x02, 0x03, 0x00, 0x00, 0x02, 0x06, 0x01, 0x00, 0x04, 0x0b, 0x08, 0x00, 0x09, 0x00, 0x00, 0x00
        /*0020*/ 	.byte	0x00, 0x00, 0x00, 0x00


//--------------------- .nv.info._Z9histogramPfPii --------------------------
	.section	.nv.info._Z9histogramPfPii,"",@"SHT_CUDA_INFO"
	.sectionflags	@""
	.align	4


	//----- nvinfo : EIATTR_CUDA_API_VERSION
	.align		4
        /*0000*/ 	.byte	0x04, 0x37
        /*0002*/ 	.short	(.L_7 - .L_6)
.L_6:
        /*0004*/ 	.word	0x00000082


	//----- nvinfo : EIATTR_KPARAM_INFO
	.align		4
.L_7:
        /*0008*/ 	.byte	0x04, 0x17
        /*000a*/ 	.short	(.L_9 - .L_8)
.L_8:
        /*000c*/ 	.word	0x00000000
        /*0010*/ 	.short	0x0002
        /*0012*/ 	.short	0x0010
        /*0014*/ 	.byte	0x00, 0xf0, 0x11, 0x00


	//----- nvinfo : EIATTR_KPARAM_INFO
	.align		4
.L_9:
        /*0018*/ 	.byte	0x04, 0x17
        /*001a*/ 	.short	(.L_11 - .L_10)
.L_10:
        /*001c*/ 	.word	0x00000000
        /*0020*/ 	.short	0x0001
        /*0022*/ 	.short	0x0008
        /*0024*/ 	.byte	0x00, 0xf5, 0x21, 0x00


	//----- nvinfo : EIATTR_KPARAM_INFO
	.align		4
.L_11:
        /*0028*/ 	.byte	0x04, 0x17
        /*002a*/ 	.short	(.L_13 - .L_12)
.L_12:
        /*002c*/ 	.word	0x00000000
        /*0030*/ 	.short	0x0000
        /*0032*/ 	.short	0x0000
        /*0034*/ 	.byte	0x00, 0xf5, 0x21, 0x00


	//----- nvinfo : EIATTR_SPARSE_MMA_MASK
	.align		4
.L_13:
        /*0038*/ 	.byte	0x03, 0x50
        /*003a*/ 	.short	0x0000


	//----- nvinfo : EIATTR_MAXREG_COUNT
	.align		4
        /*003c*/ 	.byte	0x03, 0x1b
        /*003e*/ 	.short	0x00ff


	//----- nvinfo : EIATTR_MERCURY_ISA_VERSION
	.align		4
        /*0040*/ 	.byte	0x03, 0x5f
        /*0042*/ 	.short	0x0101


	//----- nvinfo : EIATTR_VRC_CTA_INIT_COUNT
	.align		4
        /*0044*/ 	.byte	0x02, 0x4a
	.zero		1
	.zero		1


	//----- nvinfo : EIATTR_EXIT_INSTR_OFFSETS
	.align		4
        /*0048*/ 	.byte	0x04, 0x1c
        /*004a*/ 	.short	(.L_15 - .L_14)


	//   ....[0]....
.L_14:
        /*004c*/ 	.word	0x00000070


	//   ....[1]....
        /*0050*/ 	.word	0x00000120


	//----- nvinfo : EIATTR_CBANK_PARAM_SIZE
	.align		4
.L_15:
        /*0054*/ 	.byte	0x03, 0x19
        /*0056*/ 	.short	0x0014


	//----- nvinfo : EIATTR_PARAM_CBANK
	.align		4
        /*0058*/ 	.byte	0x04, 0x0a
        /*005a*/ 	.short	(.L_17 - .L_16)
	.align		4
.L_16:
        /*005c*/ 	.word	index@(.nv.constant0._Z9histogramPfPii)
        /*0060*/ 	.short	0x0380
        /*0062*/ 	.short	0x0014


	//----- nvinfo : EIATTR_SW_WAR
	.align		4
.L_17:
        /*0064*/ 	.byte	0x04, 0x36
        /*0066*/ 	.short	(.L_19 - .L_18)
.L_18:
        /*0068*/ 	.word	0x00000008
.L_19:


//--------------------- .nv.callgraph             --------------------------
	.section	.nv.callgraph,"",@"SHT_CUDA_CALLGRAPH"
	.align	4
	.sectionentsize	8
	.align		4
        /*0000*/ 	.word	0x00000000
	.align		4
        /*0004*/ 	.word	0xffffffff
	.align		4
        /*0008*/ 	.word	0x00000000
	.align		4
        /*000c*/ 	.word	0xfffffffe
	.align		4
        /*0010*/ 	.word	0x00000000
	.align		4
        /*0014*/ 	.word	0xfffffffd
	.align		4
        /*0018*/ 	.word	0x00000000
	.align		4
        /*001c*/ 	.word	0xfffffffc


//--------------------- .text._Z9histogramPfPii   --------------------------
	.section	.text._Z9histogramPfPii,"ax",@progbits
	.align	128
        .global         _Z9histogramPfPii
        .type           _Z9histogramPfPii,@function
        .size           _Z9histogramPfPii,(.L_x_1 - _Z9histogramPfPii)
        .other          _Z9histogramPfPii,@"STO_CUDA_ENTRY STV_DEFAULT"
_Z9histogramPfPii:
.text._Z9histogramPfPii:
[----:B------:R-:W-:Y:S01]  /*0000*/  LDC R1, c[0x0][0x37c] ;  /* 0x0000df00ff017b82 */ /* 0x000fe20000000800 */
[----:B------:R-:W0:Y:S07]  /*0010*/  S2R R0, SR_TID.X ;  /* 0x0000000000007919 */ /* 0x000e2e0000002100 */
[----:B------:R-:W0:Y:S01]  /*0020*/  S2UR UR4, SR_CTAID.X ;  /* 0x00000000000479c3 */ /* 0x000e220000002500 */
[----:B------:R-:W1:Y:S07]  /*0030*/  LDCU UR5, c[0x0][0x390] ;  /* 0x00007200ff0577ac */ /* 0x000e6e0008000800 */
[----:B------:R-:W0:Y:S02]  /*0040*/  LDC R5, c[0x0][0x360] ;  /* 0x0000d800ff057b82 */ /* 0x000e240000000800 */
[----:B0-----:R-:W-:-:S05]  /*0050*/  IMAD R5, R5, UR4, R0 ;  /* 0x0000000405057c24 */ /* 0x001fca000f8e0200 */
[----:B-1----:R-:W-:-:S13]  /*0060*/  ISETP.GE.AND P0, PT, R5, UR5, PT ;  /* 0x0000000505007c0c */ /* 0x002fda000bf06270 */
[----:B------:R-:W-:Y:S05]  /*0070*/  @P0 EXIT ;  /* 0x000000000000094d */ /* 0x000fea0003800000 */
[----:B------:R-:W0:Y:S01]  /*0080*/  LDC.64 R2, c[0x0][0x380] ;  /* 0x0000e000ff027b82 */ /* 0x000e220000000a00 */
[----:B------:R-:W1:Y:S01]  /*0090*/  LDCU.64 UR4, c[0x0][0x358] ;  /* 0x00006b00ff0477ac */ /* 0x000e620008000a00 */
[----:B0-----:R-:W-:-:S06]  /*00a0*/  IMAD.WIDE R2, R5, 0x4, R2 ;  /* 0x0000000405027825 */ /* 0x001fcc00078e0202 */
[----:B------:R-:W0:Y:S01]  /*00b0*/  LDC.64 R4, c[0x0][0x388] ;  /* 0x0000e200ff047b82 */ /* 0x000e220000000a00 */
[----:B-1----:R-:W2:Y:S01]  /*00c0*/  LDG.E R2, desc[UR4][R2.64] ;  /* 0x0000000402027981 */ /* 0x002ea2000c1e1900 */
[----:B------:R-:W-:Y:S02]  /*00d0*/  HFMA2 R9, -RZ, RZ, 0, 5.9604644775390625e-08 ;  /* 0x00000001ff097431 */ /* 0x000fe400000001ff */
[----:B--2---:R-:W-:-:S04]  /*00e0*/  FMUL R0, R2, 256 ;  /* 0x4380000002007820 */ /* 0x004fc80000400000 */
[----:B------:R-:W0:Y:S02]  /*00f0*/  F2I.TRUNC.NTZ R7, R0 ;  /* 0x0000000000077305 */ /* 0x000e24000020f100 */
[----:B0-----:R-:W-:-:S05]  /*0100*/  IMAD.WIDE R4, R7, 0x4, R4 ;  /* 0x0000000407047825 */ /* 0x001fca00078e0204 */
[----:B------:R-:W-:Y:S01]  /*0110*/  REDG.E.ADD.STRONG.GPU desc[UR4][R4.64], R9 ;  /* 0x000000090400798e */ /* 0x000fe2000c12e104 */
[----:B------:R-:W-:Y:S05]  /*0120*/  EXIT ;  /* 0x000000000000794d */ /* 0x000fea0003800000 */
.L_x_0:
[----:B------:R-:W-:-:S00]  /*0130*/  BRA `(.L_x_0) ;  /* 0xfffffffc00fc7947 */ /* 0x000fc0000383ffff */
[----:B------:R-:W-:-:S00]  /*0140*/  NOP ;  /* 0x0000000000007918 */ /* 0x000fc00000000000 */
        /* <DEDUP_REMOVED lines=11> */
.L_x_1:


//--------------------- .nv.shared.reserved.0     --------------------------
	.section	.nv.shared.reserved.0,"aw",@nobits
	.weak		__nv_reservedSMEM_offset_0_alias
	.size		__nv_reservedSMEM_offset_0_alias, 0, 64
	.other		__nv_reservedSMEM_offset_0_alias,@"STO_CUDA_RESERVED_SHARED STV_DEFAULT"
__nv_reservedSMEM_offset_0_alias:
	.zero		0
	.zero		64


//--------------------- .nv.constant0._Z9histogramPfPii --------------------------
	.section	.nv.constant0._Z9histogramPfPii,"a",@progbits
	.sectionflags	@""
	.align	4
.nv.constant0._Z9histogramPfPii:
	.zero		916


//--------------------- SYMBOLS --------------------------

	.type		.nv.reservedSmem.offset0,@object
	.size		.nv.reservedSmem.offset0,0x4
